//
// Generated by NVIDIA NVVM Compiler
//
// Compiler Build ID: CL-36424714
// Cuda compilation tools, release 13.0, V13.0.88
// Based on NVVM 20.0.0
//

.version 9.0
.target sm_100
.address_size 64

	// .globl	_Z14naiveReductionPfS_j
// _ZZ14naiveReductionPfS_jE10partialSum has been demoted
// _ZZ18optimizedReductionPfS_jE10partialSum has been demoted

.visible .entry _Z14naiveReductionPfS_j(
	.param .u64 .ptr .align 1 _Z14naiveReductionPfS_j_param_0,
	.param .u64 .ptr .align 1 _Z14naiveReductionPfS_j_param_1,
	.param .u32 _Z14naiveReductionPfS_j_param_2
)
{
	.reg .pred 	%p<6>;
	.reg .b32 	%r<28>;
	.reg .b32 	%f<7>;
	.reg .b64 	%rd<11>;
	// demoted variable
	.shared .align 4 .b8 _ZZ14naiveReductionPfS_jE10partialSum[4096];
	ld.param.u64 	%rd2, [_Z14naiveReductionPfS_j_param_0];
	ld.param.u64 	%rd3, [_Z14naiveReductionPfS_j_param_1];
	ld.param.u32 	%r10, [_Z14naiveReductionPfS_j_param_2];
	cvta.to.global.u64 	%rd1, %rd3;
	mov.u32 	%r1, %tid.x;
	mov.u32 	%r2, %ctaid.x;
	mov.u32 	%r3, %ntid.x;
	mul.lo.s32 	%r11, %r2, %r3;
	shl.b32 	%r12, %r11, 1;
	add.s32 	%r4, %r12, %r1;
	setp.ge.u32 	%p1, %r4, %r10;
	shl.b32 	%r13, %r1, 2;
	mov.u32 	%r14, _ZZ14naiveReductionPfS_jE10partialSum;
	add.s32 	%r5, %r14, %r13;
	@%p1 bra 	$L__BB0_2;
	mul.wide.u32 	%rd4, %r4, 4;
	add.s64 	%rd5, %rd1, %rd4;
	ld.global.f32 	%f1, [%rd5];
	st.shared.f32 	[%r5], %f1;
	bra.uni 	$L__BB0_3;
$L__BB0_2:
	mov.b32 	%r15, 0;
	st.shared.u32 	[%r5], %r15;
$L__BB0_3:
	add.s32 	%r6, %r4, %r3;
	setp.ge.u32 	%p2, %r6, %r10;
	@%p2 bra 	$L__BB0_5;
	mul.wide.u32 	%rd6, %r6, 4;
	add.s64 	%rd7, %rd1, %rd6;
	ld.global.f32 	%f2, [%rd7];
	shl.b32 	%r19, %r3, 2;
	add.s32 	%r20, %r5, %r19;
	st.shared.f32 	[%r20], %f2;
	bra.uni 	$L__BB0_6;
$L__BB0_5:
	shl.b32 	%r16, %r3, 2;
	add.s32 	%r17, %r5, %r16;
	mov.b32 	%r18, 0;
	st.shared.u32 	[%r17], %r18;
$L__BB0_6:
	bar.sync 	0;
	add.s32 	%r7, %r5, %r13;
	mov.b32 	%r27, 1;
$L__BB0_7:
	bar.sync 	0;
	add.s32 	%r23, %r27, -1;
	and.b32  	%r24, %r23, %r1;
	setp.ne.s32 	%p3, %r24, 0;
	@%p3 bra 	$L__BB0_9;
	shl.b32 	%r25, %r27, 2;
	add.s32 	%r26, %r7, %r25;
	ld.shared.f32 	%f3, [%r26];
	ld.shared.f32 	%f4, [%r7];
	add.f32 	%f5, %f3, %f4;
	st.shared.f32 	[%r7], %f5;
$L__BB0_9:
	shl.b32 	%r27, %r27, 1;
	setp.le.u32 	%p4, %r27, %r3;
	@%p4 bra 	$L__BB0_7;
	bar.sync 	0;
	setp.ne.s32 	%p5, %r1, 0;
	@%p5 bra 	$L__BB0_12;
	ld.shared.f32 	%f6, [_ZZ14naiveReductionPfS_jE10partialSum];
	cvta.to.global.u64 	%rd8, %rd2;
	mul.wide.u32 	%rd9, %r2, 4;
	add.s64 	%rd10, %rd8, %rd9;
	st.global.f32 	[%rd10], %f6;
$L__BB0_12:
	ret;

}
	// .globl	_Z18optimizedReductionPfS_j
.visible .entry _Z18optimizedReductionPfS_j(
	.param .u64 .ptr .align 1 _Z18optimizedReductionPfS_j_param_0,
	.param .u64 .ptr .align 1 _Z18optimizedReductionPfS_j_param_1,
	.param .u32 _Z18optimizedReductionPfS_j_param_2
)
{
	.reg .pred 	%p<6>;
	.reg .b32 	%r<23>;
	.reg .b32 	%f<7>;
	.reg .b64 	%rd<11>;
	// demoted variable
	.shared .align 4 .b8 _ZZ18optimizedReductionPfS_jE10partialSum[4096];
	ld.param.u64 	%rd2, [_Z18optimizedReductionPfS_j_param_0];
	ld.param.u64 	%rd3, [_Z18optimizedReductionPfS_j_param_1];
	ld.param.u32 	%r9, [_Z18optimizedReductionPfS_j_param_2];
	cvta.to.global.u64 	%rd1, %rd3;
	mov.u32 	%r1, %tid.x;
	mov.u32 	%r2, %ctaid.x;
	mov.u32 	%r22, %ntid.x;
	mul.lo.s32 	%r10, %r2, %r22;
	shl.b32 	%r11, %r10, 1;
	add.s32 	%r4, %r11, %r1;
	setp.ge.u32 	%p1, %r4, %r9;
	shl.b32 	%r12, %r1, 2;
	mov.u32 	%r13, _ZZ18optimizedReductionPfS_jE10partialSum;
	add.s32 	%r5, %r13, %r12;
	@%p1 bra 	$L__BB1_2;
	mul.wide.u32 	%rd4, %r4, 4;
	add.s64 	%rd5, %rd1, %rd4;
	ld.global.f32 	%f1, [%rd5];
	st.shared.f32 	[%r5], %f1;
	bra.uni 	$L__BB1_3;
$L__BB1_2:
	mov.b32 	%r14, 0;
	st.shared.u32 	[%r5], %r14;
$L__BB1_3:
	add.s32 	%r6, %r4, %r22;
	setp.ge.u32 	%p2, %r6, %r9;
	@%p2 bra 	$L__BB1_5;
	mul.wide.u32 	%rd6, %r6, 4;
	add.s64 	%rd7, %rd1, %rd6;
	ld.global.f32 	%f2, [%rd7];
	shl.b32 	%r18, %r22, 2;
	add.s32 	%r19, %r5, %r18;
	st.shared.f32 	[%r19], %f2;
	bra.uni 	$L__BB1_6;
$L__BB1_5:
	shl.b32 	%r15, %r22, 2;
	add.s32 	%r16, %r5, %r15;
	mov.b32 	%r17, 0;
	st.shared.u32 	[%r16], %r17;
$L__BB1_6:
	bar.sync 	0;
$L__BB1_7:
	setp.ge.u32 	%p3, %r1, %r22;
	@%p3 bra 	$L__BB1_9;
	shl.b32 	%r20, %r22, 2;
	add.s32 	%r21, %r5, %r20;
	ld.shared.f32 	%f3, [%r21];
	ld.shared.f32 	%f4, [%r5];
	add.f32 	%f5, %f3, %f4;
	st.shared.f32 	[%r5], %f5;
$L__BB1_9:
	bar.sync 	0;
	shr.u32 	%r8, %r22, 1;
	setp.gt.u32 	%p4, %r22, 1;
	mov.u32 	%r22, %r8;
	@%p4 bra 	$L__BB1_7;
	setp.ne.s32 	%p5, %r1, 0;
	@%p5 bra 	$L__BB1_12;
	ld.shared.f32 	%f6, [_ZZ18optimizedReductionPfS_jE10partialSum];
	cvta.to.global.u64 	%rd8, %rd2;
	mul.wide.u32 	%rd9, %r2, 4;
	add.s64 	%rd10, %rd8, %rd9;
	st.global.f32 	[%rd10], %f6;
$L__BB1_12:
	ret;

}


// ===== COMPILED SASS (sm_100) =====

	.target	sm_100

	.elftype	@"ET_EXEC"


//--------------------- .note.nv.tkinfo           --------------------------
	.section	.note.nv.tkinfo,"",@"SHT_NOTE"
	.sectionflags	@"SHF_NOTE_NV_TKINFO"
	.tkinfo
        /*0018*/ 	.word	0x00000002
        /*0030*/ 	.string	""
        /*0030*/ 	.string	"ptxas"
        /*0030*/ 	.string	"Cuda compilation tools, release 13.0, V13.0.88"
        /*0030*/ 	.string	"Build cuda_13.0.r13.0/compiler.36424714_0"
        /*0030*/ 	.string	"-arch sm_100 -m 64 "



//--------------------- .note.nv.cuinfo           --------------------------
	.section	.note.nv.cuinfo,"",@"SHT_NOTE"
	.sectionflags	@"SHF_NOTE_NV_CUINFO"
        /*0018*/ 	.short	0x0002
        /*001a*/ 	.short	0x0064
        /*001c*/ 	.short	0x0082
	.zero		2


//--------------------- .nv.info                  --------------------------
	.section	.nv.info,"",@"SHT_CUDA_INFO"
	.align	4


	//----- nvinfo : EIATTR_REGCOUNT
	.align		4
        /*0000*/ 	.byte	0x04, 0x2f
        /*0002*/ 	.short	(.L_1 - .L_0)
	.align		4
.L_0:
        /*0004*/ 	.word	index@(_Z14naiveReductionPfS_j)
        /*0008*/ 	.word	0x00000010


	//----- nvinfo : EIATTR_FRAME_SIZE
	.align		4
.L_1:
        /*000c*/ 	.byte	0x04, 0x11
        /*000e*/ 	.short	(.L_3 - .L_2)
	.align		4
.L_2:
        /*0010*/ 	.word	index@(_Z14naiveReductionPfS_j)
        /*0014*/ 	.word	0x00000000


	//----- nvinfo : EIATTR_REGCOUNT
	.align		4
.L_3:
        /*0018*/ 	.byte	0x04, 0x2f
        /*001a*/ 	.short	(.L_5 - .L_4)
	.align		4
.L_4:
        /*001c*/ 	.word	index@(_Z18optimizedReductionPfS_j)
        /*0020*/ 	.word	0x0000000c


	//----- nvinfo : EIATTR_FRAME_SIZE
	.align		4
.L_5:
        /*0024*/ 	.byte	0x04, 0x11
        /*0026*/ 	.short	(.L_7 - .L_6)
	.align		4
.L_6:
        /*0028*/ 	.word	index@(_Z18optimizedReductionPfS_j)
        /*002c*/ 	.word	0x00000000


	//----- nvinfo : EIATTR_MIN_STACK_SIZE
	.align		4
.L_7:
        /*0030*/ 	.byte	0x04, 0x12
        /*0032*/ 	.short	(.L_9 - .L_8)
	.align		4
.L_8:
        /*0034*/ 	.word	index@(_Z18optimizedReductionPfS_j)
        /*0038*/ 	.word	0x00000000


	//----- nvinfo : EIATTR_MIN_STACK_SIZE
	.align		4
.L_9:
        /*003c*/ 	.byte	0x04, 0x12
        /*003e*/ 	.short	(.L_11 - .L_10)
	.align		4
.L_10:
        /*0040*/ 	.word	index@(_Z14naiveReductionPfS_j)
        /*0044*/ 	.word	0x00000000
.L_11:


//--------------------- .nv.compat                --------------------------
	.section	.nv.compat,"",@"SHT_CUDA_COMPAT_INFO"
	.align	4
        /*0000*/ 	.byte	0x02, 0x09, 0x00, 0x00, 0x02, 0x02, 0x01, 0x00, 0x02, 0x05, 0x05, 0x00, 0x03, 0x07, 0x01, 0x01
        /*0010*/ 	.byte	0x02, 0x03, 0x00, 0x00, 0x02, 0x06, 0x01, 0x00, 0x04, 0x0b, 0x08, 0x00, 0x09, 0x00, 0x00, 0x00
        /*0020*/ 	.byte	0x00, 0x00, 0x00, 0x00


//--------------------- .nv.info._Z18optimizedReductionPfS_j --------------------------
	.section	.nv.info._Z18optimizedReductionPfS_j,"",@"SHT_CUDA_INFO"
	.sectionflags	@""
	.align	4


	//----- nvinfo : EIATTR_CUDA_API_VERSION
	.align		4
        /*0000*/ 	.byte	0x04, 0x37
        /*0002*/ 	.short	(.L_13 - .L_12)
.L_12:
        /*0004*/ 	.word	0x00000082


	//----- nvinfo : EIATTR_KPARAM_INFO
	.align		4
.L_13:
        /*0008*/ 	.byte	0x04, 0x17
        /*000a*/ 	.short	(.L_15 - .L_14)
.L_14:
        /*000c*/ 	.word	0x00000000
        /*0010*/ 	.short	0x0002
        /*0012*/ 	.short	0x0010
        /*0014*/ 	.byte	0x00, 0xf0, 0x11, 0x00


	//----- nvinfo : EIATTR_KPARAM_INFO
	.align		4
.L_15:
        /*0018*/ 	.byte	0x04, 0x17
        /*001a*/ 	.short	(.L_17 - .L_16)
.L_16:
        /*001c*/ 	.word	0x00000000
        /*0020*/ 	.short	0x0001
        /*0022*/ 	.short	0x0008
        /*0024*/ 	.byte	0x00, 0xf5, 0x21, 0x00


	//----- nvinfo : EIATTR_KPARAM_INFO
	.align		4
.L_17:
        /*0028*/ 	.byte	0x04, 0x17
        /*002a*/ 	.short	(.L_19 - .L_18)
.L_18:
        /*002c*/ 	.word	0x00000000
        /*0030*/ 	.short	0x0000
        /*0032*/ 	.short	0x0000
        /*0034*/ 	.byte	0x00, 0xf5, 0x21, 0x00


	//----- nvinfo : EIATTR_SPARSE_MMA_MASK
	.align		4
.L_19:
        /*0038*/ 	.byte	0x03, 0x50
        /*003a*/ 	.short	0x0000


	//----- nvinfo : EIATTR_MAXREG_COUNT
	.align		4
        /*003c*/ 	.byte	0x03, 0x1b
        /*003e*/ 	.short	0x00ff


	//----- nvinfo : EIATTR_NUM_BARRIERS
	.align		4
        /*0040*/ 	.byte	0x02, 0x4c
        /*0042*/ 	.byte	0x01
	.zero		1


	//----- nvinfo : EIATTR_MERCURY_ISA_VERSION
	.align		4
        /*0044*/ 	.byte	0x03, 0x5f
        /*0046*/ 	.short	0x0101


	//----- nvinfo : EIATTR_VRC_CTA_INIT_COUNT
	.align		4
        /*0048*/ 	.byte	0x02, 0x4a
	.zero		1
	.zero		1


	//----- nvinfo : EIATTR_EXIT_INSTR_OFFSETS
	.align		4
        /*004c*/ 	.byte	0x04, 0x1c
        /*004e*/ 	.short	(.L_21 - .L_20)


	//   ....[0]....
.L_20:
        /*0050*/ 	.word	0x000002c0


	//   ....[1]....
        /*0054*/ 	.word	0x00000340


	//----- nvinfo : EIATTR_CRS_STACK_SIZE
	.align		4
.L_21:
        /*0058*/ 	.byte	0x04, 0x1e
        /*005a*/ 	.short	(.L_23 - .L_22)
.L_22:
        /*005c*/ 	.word	0x00000000


	//----- nvinfo : EIATTR_CBANK_PARAM_SIZE
	.align		4
.L_23:
        /*0060*/ 	.byte	0x03, 0x19
        /*0062*/ 	.short	0x0014


	//----- nvinfo : EIATTR_PARAM_CBANK
	.align		4
        /*0064*/ 	.byte	0x04, 0x0a
        /*0066*/ 	.short	(.L_25 - .L_24)
	.align		4
.L_24:
        /*0068*/ 	.word	index@(.nv.constant0._Z18optimizedReductionPfS_j)
        /*006c*/ 	.short	0x0380
        /*006e*/ 	.short	0x0014


	//----- nvinfo : EIATTR_SW_WAR
	.align		4
.L_25:
        /*0070*/ 	.byte	0x04, 0x36
        /*0072*/ 	.short	(.L_27 - .L_26)
.L_26:
        /*0074*/ 	.word	0x00000008
.L_27:


//--------------------- .nv.info._Z14naiveReductionPfS_j --------------------------
	.section	.nv.info._Z14naiveReductionPfS_j,"",@"SHT_CUDA_INFO"
	.sectionflags	@""
	.align	4


	//----- nvinfo : EIATTR_CUDA_API_VERSION
	.align		4
        /*0000*/ 	.byte	0x04, 0x37
        /*0002*/ 	.short	(.L_29 - .L_28)
.L_28:
        /*0004*/ 	.word	0x00000082


	//----- nvinfo : EIATTR_KPARAM_INFO
	.align		4
.L_29:
        /*0008*/ 	.byte	0x04, 0x17
        /*000a*/ 	.short	(.L_31 - .L_30)
.L_30:
        /*000c*/ 	.word	0x00000000
        /*0010*/ 	.short	0x0002
        /*0012*/ 	.short	0x0010
        /*0014*/ 	.byte	0x00, 0xf0, 0x11, 0x00


	//----- nvinfo : EIATTR_KPARAM_INFO
	.align		4
.L_31:
        /*0018*/ 	.byte	0x04, 0x17
        /*001a*/ 	.short	(.L_33 - .L_32)
.L_32:
        /*001c*/ 	.word	0x00000000
        /*0020*/ 	.short	0x0001
        /*0022*/ 	.short	0x0008
        /*0024*/ 	.byte	0x00, 0xf5, 0x21, 0x00


	//----- nvinfo : EIATTR_KPARAM_INFO
	.align		4
.L_33:
        /*0028*/ 	.byte	0x04, 0x17
        /*002a*/ 	.short	(.L_35 - .L_34)
.L_34:
        /*002c*/ 	.word	0x00000000
        /*0030*/ 	.short	0x0000
        /*0032*/ 	.short	0x0000
        /*0034*/ 	.byte	0x00, 0xf5, 0x21, 0x00


	//----- nvinfo : EIATTR_SPARSE_MMA_MASK
	.align		4
.L_35:
        /*0038*/ 	.byte	0x03, 0x50
        /*003a*/ 	.short	0x0000


	//----- nvinfo : EIATTR_MAXREG_COUNT
	.align		4
        /*003c*/ 	.byte	0x03, 0x1b
        /*003e*/ 	.short	0x00ff


	//----- nvinfo : EIATTR_NUM_BARRIERS
	.align		4
        /*0040*/ 	.byte	0x02, 0x4c
        /*0042*/ 	.byte	0x01
	.zero		1


	//----- nvinfo : EIATTR_MERCURY_ISA_VERSION
	.align		4
        /*0044*/ 	.byte	0x03, 0x5f
        /*0046*/ 	.short	0x0101


	//----- nvinfo : EIATTR_VRC_CTA_INIT_COUNT
	.align		4
        /*0048*/ 	.byte	0x02, 0x4a
	.zero		1
	.zero		1


	//----- nvinfo : EIATTR_EXIT_INSTR_OFFSETS
	.align		4
        /*004c*/ 	.byte	0x04, 0x1c
        /*004e*/ 	.short	(.L_37 - .L_36)


	//   ....[0]....
.L_36:
        /*0050*/ 	.word	0x000002a0


	//   ....[1]....
        /*0054*/ 	.word	0x00000320


	//----- nvinfo : EIATTR_CBANK_PARAM_SIZE
	.align		4
.L_37:
        /*0058*/ 	.byte	0x03, 0x19
        /*005a*/ 	.short	0x0014


	//----- nvinfo : EIATTR_PARAM_CBANK
	.align		4
        /*005c*/ 	.byte	0x04, 0x0a
        /*005e*/ 	.short	(.L_39 - .L_38)
	.align		4
.L_38:
        /*0060*/ 	.word	index@(.nv.constant0._Z14naiveReductionPfS_j)
        /*0064*/ 	.short	0x0380
        /*0066*/ 	.short	0x0014


	//----- nvinfo : EIATTR_SW_WAR
	.align		4
.L_39:
        /*0068*/ 	.byte	0x04, 0x36
        /*006a*/ 	.short	(.L_41 - .L_40)
.L_40:
        /*006c*/ 	.word	0x00000008
.L_41:


//--------------------- .nv.callgraph             --------------------------
	.section	.nv.callgraph,"",@"SHT_CUDA_CALLGRAPH"
	.align	4
	.sectionentsize	8
	.align		4
        /*0000*/ 	.word	0x00000000
	.align		4
        /*0004*/ 	.word	0xffffffff
	.align		4
        /*0008*/ 	.word	0x00000000
	.align		4
        /*000c*/ 	.word	0xfffffffe
	.align		4
        /*0010*/ 	.word	0x00000000
	.align		4
        /*0014*/ 	.word	0xfffffffd
	.align		4
        /*0018*/ 	.word	0x00000000
	.align		4
        /*001c*/ 	.word	0xfffffffc


//--------------------- .text._Z18optimizedReductionPfS_j --------------------------
	.section	.text._Z18optimizedReductionPfS_j,"ax",@progbits
	.align	128
        .global         _Z18optimizedReductionPfS_j
        .type           _Z18optimizedReductionPfS_j,@function
        .size           _Z18optimizedReductionPfS_j,(.L_x_7 - _Z18optimizedReductionPfS_j)
        .other          _Z18optimizedReductionPfS_j,@"STO_CUDA_ENTRY STV_DEFAULT"
_Z18optimizedReductionPfS_j:
.text._Z18optimizedReductionPfS_j:
[----:B------:R-:W-:Y:S01]  /*0000*/  LDC R1, c[0x0][0x37c] ;  /* 0x0000df00ff017b82 */ /* 0x000fe20000000800 */
[----:B------:R-:W0:Y:S01]  /*0010*/  S2R R9, SR_CTAID.X ;  /* 0x0000000000097919 */ /* 0x000e220000002500 */
[----:B------:R-:W0:Y:S01]  /*0020*/  LDCU UR8, c[0x0][0x360] ;  /* 0x00006c00ff0877ac */ /* 0x000e220008000800 */
[----:B------:R-:W1:Y:S01]  /*0030*/  S2R R4, SR_TID.X ;  /* 0x0000000000047919 */ /* 0x000e620000002100 */
[----:B------:R-:W2:Y:S01]  /*0040*/  LDCU UR9, c[0x0][0x390] ;  /* 0x00007200ff0977ac */ /* 0x000ea20008000800 */
[----:B------:R-:W3:Y:S01]  /*0050*/  LDCU.64 UR6, c[0x0][0x358] ;  /* 0x00006b00ff0677ac */ /* 0x000ee20008000a00 */
[----:B0-----:R-:W-:-:S04]  /*0060*/  IMAD R0, R9, UR8, RZ ;  /* 0x0000000809007c24 */ /* 0x001fc8000f8e02ff */
[----:B-1----:R-:W-:-:S05]  /*0070*/  IMAD R5, R0, 0x2, R4 ;  /* 0x0000000200057824 */ /* 0x002fca00078e0204 */
[----:B--2---:R-:W-:-:S13]  /*0080*/  ISETP.GE.U32.AND P0, PT, R5, UR9, PT ;  /* 0x0000000905007c0c */ /* 0x004fda000bf06070 */
[----:B------:R-:W0:Y:S02]  /*0090*/  @!P0 LDC.64 R2, c[0x0][0x388] ;  /* 0x0000e200ff028b82 */ /* 0x000e240000000a00 */
[----:B0-----:R-:W-:-:S06]  /*00a0*/  @!P0 IMAD.WIDE.U32 R2, R5, 0x4, R2 ;  /* 0x0000000405028825 */ /* 0x001fcc00078e0002 */
[----:B---3--:R-:W2:Y:S01]  /*00b0*/  @!P0 LDG.E R3, desc[UR6][R2.64] ;  /* 0x0000000602038981 */ /* 0x008ea2000c1e1900 */
[----:B------:R-:W0:Y:S01]  /*00c0*/  S2UR UR5, SR_CgaCtaId ;  /* 0x00000000000579c3 */ /* 0x000e220000008800 */
[----:B------:R-:W-:Y:S01]  /*00d0*/  UMOV UR4, 0x400 ;  /* 0x0000040000047882 */ /* 0x000fe20000000000 */
[----:B------:R-:W-:Y:S01]  /*00e0*/  IMAD.U32 R7, RZ, RZ, UR8 ;  /* 0x00000008ff077e24 */ /* 0x000fe2000f8e00ff */
[----:B------:R-:W-:Y:S04]  /*00f0*/  BSSY.RECONVERGENT B0, `(.L_x_0) ;  /* 0x0000010000007945 */ /* 0x000fe80003800200 */
[----:B------:R-:W-:Y:S01]  /*0100*/  IADD3 R5, PT, PT, R5, R7, RZ ;  /* 0x0000000705057210 */ /* 0x000fe20007ffe0ff */
[----:B0-----:R-:W-:-:S06]  /*0110*/  ULEA UR4, UR5, UR4, 0x18 ;  /* 0x0000000405047291 */ /* 0x001fcc000f8ec0ff */
[----:B------:R-:W-:-:S05]  /*0120*/  LEA R0, R4, UR4, 0x2 ;  /* 0x0000000404007c11 */ /* 0x000fca000f8e10ff */
[----:B--2---:R0:W-:Y:S04]  /*0130*/  @!P0 STS [R0], R3 ;  /* 0x0000000300008388 */ /* 0x0041e80000000800 */
[----:B------:R0:W-:Y:S01]  /*0140*/  @P0 STS [R0], RZ ;  /* 0x000000ff00000388 */ /* 0x0001e20000000800 */
[----:B------:R-:W-:-:S13]  /*0150*/  ISETP.GE.U32.AND P0, PT, R5, UR9, PT ;  /* 0x0000000905007c0c */ /* 0x000fda000bf06070 */
[----:B0-----:R-:W-:Y:S05]  /*0160*/  @P0 BRA `(.L_x_1) ;  /* 0x0000000000180947 */ /* 0x001fea0003800000 */
[----:B------:R-:W0:Y:S02]  /*0170*/  LDC.64 R2, c[0x0][0x388] ;  /* 0x0000e200ff027b82 */ /* 0x000e240000000a00 */
[----:B0-----:R-:W-:-:S06]  /*0180*/  IMAD.WIDE.U32 R2, R5, 0x4, R2 ;  /* 0x0000000405027825 */ /* 0x001fcc00078e0002 */
[----:B------:R-:W2:Y:S01]  /*0190*/  LDG.E R2, desc[UR6][R2.64] ;  /* 0x0000000602027981 */ /* 0x000ea2000c1e1900 */
[----:B------:R-:W-:-:S05]  /*01a0*/  IMAD R5, R7, 0x4, R0 ;  /* 0x0000000407057824 */ /* 0x000fca00078e0200 */
[----:B--2---:R1:W-:Y:S01]  /*01b0*/  STS [R5], R2 ;  /* 0x0000000205007388 */ /* 0x0043e20000000800 */
[----:B------:R-:W-:Y:S05]  /*01c0*/  BRA `(.L_x_2) ;  /* 0x0000000000087947 */ /* 0x000fea0003800000 */
.L_x_1:
[----:B------:R-:W-:-:S05]  /*01d0*/  LEA R2, R7, R0, 0x2 ;  /* 0x0000000007027211 */ /* 0x000fca00078e10ff */
[----:B------:R0:W-:Y:S02]  /*01e0*/  STS [R2], RZ ;  /* 0x000000ff02007388 */ /* 0x0001e40000000800 */
.L_x_2:
[----:B------:R-:W-:Y:S05]  /*01f0*/  BSYNC.RECONVERGENT B0 ;  /* 0x0000000000007941 */ /* 0x000fea0003800200 */
.L_x_0:
[----:B------:R-:W-:Y:S06]  /*0200*/  BAR.SYNC.DEFER_BLOCKING 0x0 ;  /* 0x0000000000007b1d */ /* 0x000fec0000010000 */
.L_x_3:
[----:B------:R-:W-:-:S13]  /*0210*/  ISETP.GE.U32.AND P0, PT, R4, R7, PT ;  /* 0x000000070400720c */ /* 0x000fda0003f06070 */
[----:B01----:R-:W-:Y:S01]  /*0220*/  @!P0 IMAD R2, R7, 0x4, R0 ;  /* 0x0000000407028824 */ /* 0x003fe200078e0200 */
[----:B------:R-:W-:Y:S05]  /*0230*/  @!P0 LDS R3, [R0] ;  /* 0x0000000000038984 */ /* 0x000fea0000000800 */
[----:B------:R-:W0:Y:S02]  /*0240*/  @!P0 LDS R2, [R2] ;  /* 0x0000000002028984 */ /* 0x000e240000000800 */
[----:B0-----:R-:W-:-:S05]  /*0250*/  @!P0 FADD R3, R2, R3 ;  /* 0x0000000302038221 */ /* 0x001fca0000000000 */
[----:B------:R2:W-:Y:S01]  /*0260*/  @!P0 STS [R0], R3 ;  /* 0x0000000300008388 */ /* 0x0005e20000000800 */
[----:B------:R-:W-:Y:S01]  /*0270*/  BAR.SYNC.DEFER_BLOCKING 0x0 ;  /* 0x0000000000007b1d */ /* 0x000fe20000010000 */
[----:B------:R-:W-:Y:S02]  /*0280*/  ISETP.GT.U32.AND P0, PT, R7, 0x1, PT ;  /* 0x000000010700780c */ /* 0x000fe40003f04070 */
[----:B------:R-:W-:-:S11]  /*0290*/  SHF.R.U32.HI R7, RZ, 0x1, R7 ;  /* 0x00000001ff077819 */ /* 0x000fd60000011607 */
[----:B--2---:R-:W-:Y:S05]  /*02a0*/  @P0 BRA `(.L_x_3) ;  /* 0xfffffffc00d80947 */ /* 0x004fea000383ffff */
[----:B------:R-:W-:-:S13]  /*02b0*/  ISETP.NE.AND P0, PT, R4, RZ, PT ;  /* 0x000000ff0400720c */ /* 0x000fda0003f05270 */
[----:B------:R-:W-:Y:S05]  /*02c0*/  @P0 EXIT ;  /* 0x000000000000094d */ /* 0x000fea0003800000 */
[----:B------:R-:W0:Y:S01]  /*02d0*/  S2UR UR5, SR_CgaCtaId ;  /* 0x00000000000579c3 */ /* 0x000e220000008800 */
[----:B------:R-:W-:-:S07]  /*02e0*/  UMOV UR4, 0x400 ;  /* 0x0000040000047882 */ /* 0x000fce0000000000 */
[----:B------:R-:W1:Y:S01]  /*02f0*/  LDC.64 R2, c[0x0][0x380] ;  /* 0x0000e000ff027b82 */ /* 0x000e620000000a00 */
[----:B0-----:R-:W-:Y:S01]  /*0300*/  ULEA UR4, UR5, UR4, 0x18 ;  /* 0x0000000405047291 */ /* 0x001fe2000f8ec0ff */
[----:B-1----:R-:W-:-:S08]  /*0310*/  IMAD.WIDE.U32 R2, R9, 0x4, R2 ;  /* 0x0000000409027825 */ /* 0x002fd000078e0002 */
[----:B------:R-:W0:Y:S04]  /*0320*/  LDS R5, [UR4] ;  /* 0x00000004ff057984 */ /* 0x000e280008000800 */
[----:B0-----:R-:W-:Y:S01]  /*0330*/  STG.E desc[UR6][R2.64], R5 ;  /* 0x0000000502007986 */ /* 0x001fe2000c101906 */
[----:B------:R-:W-:Y:S05]  /*0340*/  EXIT ;  /* 0x000000000000794d */ /* 0x000fea0003800000 */
.L_x_4:
[----:B------:R-:W-:-:S00]  /*0350*/  BRA `(.L_x_4) ;  /* 0xfffffffc00fc7947 */ /* 0x000fc0000383ffff */
[----:B------:R-:W-:-:S00]  /*0360*/  NOP ;  /* 0x0000000000007918 */ /* 0x000fc00000000000 */
        /* <DEDUP_REMOVED lines=9> */
.L_x_7:


//--------------------- .text._Z14naiveReductionPfS_j --------------------------
	.section	.text._Z14naiveReductionPfS_j,"ax",@progbits
	.align	128
        .global         _Z14naiveReductionPfS_j
        .type           _Z14naiveReductionPfS_j,@function
        .size           _Z14naiveReductionPfS_j,(.L_x_8 - _Z14naiveReductionPfS_j)
        .other          _Z14naiveReductionPfS_j,@"STO_CUDA_ENTRY STV_DEFAULT"
_Z14naiveReductionPfS_j:
.text._Z14naiveReductionPfS_j:
[----:B------:R-:W-:Y:S01]  /*0000*/  LDC R1, c[0x0][0x37c] ;  /* 0x0000df00ff017b82 */ /* 0x000fe20000000800 */
[----:B------:R-:W0:Y:S07]  /*0010*/  S2R R13, SR_CTAID.X ;  /* 0x00000000000d7919 */ /* 0x000e2e0000002500 */
[----:B------:R-:W0:Y:S01]  /*0020*/  LDC R6, c[0x0][0x360] ;  /* 0x0000d800ff067b82 */ /* 0x000e220000000800 */
[----:B------:R-:W1:Y:S01]  /*0030*/  LDCU UR4, c[0x0][0x390] ;  /* 0x00007200ff0477ac */ /* 0x000e620008000800 */
[----:B------:R-:W2:Y:S01]  /*0040*/  S2R R11, SR_TID.X ;  /* 0x00000000000b7919 */ /* 0x000ea20000002100 */
[----:B------:R-:W3:Y:S01]  /*0050*/  LDCU.64 UR6, c[0x0][0x358] ;  /* 0x00006b00ff0677ac */ /* 0x000ee20008000a00 */
[----:B0-----:R-:W-:-:S04]  /*0060*/  IMAD R0, R13, R6, RZ ;  /* 0x000000060d007224 */ /* 0x001fc800078e02ff */
[----:B--2---:R-:W-:-:S04]  /*0070*/  IMAD R7, R0, 0x2, R11 ;  /* 0x0000000200077824 */ /* 0x004fc800078e020b */
[C---:B------:R-:W-:Y:S01]  /*0080*/  IMAD.IADD R9, R7.reuse, 0x1, R6 ;  /* 0x0000000107097824 */ /* 0x040fe200078e0206 */
[----:B-1----:R-:W-:-:S04]  /*0090*/  ISETP.GE.U32.AND P0, PT, R7, UR4, PT ;  /* 0x0000000407007c0c */ /* 0x002fc8000bf06070 */
[----:B------:R-:W-:-:S09]  /*00a0*/  ISETP.GE.U32.AND P1, PT, R9, UR4, PT ;  /* 0x0000000409007c0c */ /* 0x000fd2000bf26070 */
[----:B------:R-:W0:Y:S08]  /*00b0*/  @!P0 LDC.64 R2, c[0x0][0x388] ;  /* 0x0000e200ff028b82 */ /* 0x000e300000000a00 */
[----:B------:R-:W1:Y:S01]  /*00c0*/  @!P1 LDC.64 R4, c[0x0][0x388] ;  /* 0x0000e200ff049b82 */ /* 0x000e620000000a00 */
[----:B0-----:R-:W-:-:S06]  /*00d0*/  @!P0 IMAD.WIDE.U32 R2, R7, 0x4, R2 ;  /* 0x0000000407028825 */ /* 0x001fcc00078e0002 */
[----:B---3--:R-:W2:Y:S01]  /*00e0*/  @!P0 LDG.E R3, desc[UR6][R2.64] ;  /* 0x0000000602038981 */ /* 0x008ea2000c1e1900 */
[----:B-1----:R-:W-:-:S06]  /*00f0*/  @!P1 IMAD.WIDE.U32 R4, R9, 0x4, R4 ;  /* 0x0000000409049825 */ /* 0x002fcc00078e0004 */
[----:B------:R0:W3:Y:S01]  /*0100*/  @!P1 LDG.E R4, desc[UR6][R4.64] ;  /* 0x0000000604049981 */ /* 0x0000e2000c1e1900 */
[----:B------:R-:W1:Y:S01]  /*0110*/  S2UR UR5, SR_CgaCtaId ;  /* 0x00000000000579c3 */ /* 0x000e620000008800 */
[----:B------:R-:W-:Y:S02]  /*0120*/  UMOV UR4, 0x400 ;  /* 0x0000040000047882 */ /* 0x000fe40000000000 */
[----:B-1----:R-:W-:-:S06]  /*0130*/  ULEA UR4, UR5, UR4, 0x18 ;  /* 0x0000000405047291 */ /* 0x002fcc000f8ec0ff */
[----:B------:R-:W-:-:S04]  /*0140*/  LEA R0, R11, UR4, 0x2 ;  /* 0x000000040b007c11 */ /* 0x000fc8000f8e10ff */
[-C--:B------:R-:W-:Y:S01]  /*0150*/  LEA R7, R6, R0.reuse, 0x2 ;  /* 0x0000000006077211 */ /* 0x080fe200078e10ff */
[----:B0-----:R-:W-:Y:S01]  /*0160*/  IMAD.MOV.U32 R5, RZ, RZ, 0x1 ;  /* 0x00000001ff057424 */ /* 0x001fe200078e00ff */
[----:B------:R-:W-:Y:S01]  /*0170*/  LEA R2, R11, R0, 0x2 ;  /* 0x000000000b027211 */ /* 0x000fe200078e10ff */
[----:B--2---:R0:W-:Y:S04]  /*0180*/  @!P0 STS [R0], R3 ;  /* 0x0000000300008388 */ /* 0x0041e80000000800 */
[----:B------:R0:W-:Y:S04]  /*0190*/  @P0 STS [R0], RZ ;  /* 0x000000ff00000388 */ /* 0x0001e80000000800 */
[----:B---3--:R0:W-:Y:S04]  /*01a0*/  @!P1 STS [R7], R4 ;  /* 0x0000000407009388 */ /* 0x0081e80000000800 */
[----:B------:R0:W-:Y:S01]  /*01b0*/  @P1 STS [R7], RZ ;  /* 0x000000ff07001388 */ /* 0x0001e20000000800 */
[----:B------:R-:W-:Y:S06]  /*01c0*/  BAR.SYNC.DEFER_BLOCKING 0x0 ;  /* 0x0000000000007b1d */ /* 0x000fec0000010000 */
.L_x_5:
[----:B0-----:R-:W-:Y:S01]  /*01d0*/  VIADD R0, R5, 0xffffffff ;  /* 0xffffffff05007836 */ /* 0x001fe20000000000 */
[----:B------:R-:W-:Y:S04]  /*01e0*/  BAR.SYNC.DEFER_BLOCKING 0x0 ;  /* 0x0000000000007b1d */ /* 0x000fe80000010000 */
[----:B------:R-:W-:-:S13]  /*01f0*/  LOP3.LUT P0, RZ, R0, R11, RZ, 0xc0, !PT ;  /* 0x0000000b00ff7212 */ /* 0x000fda000780c0ff */
[C---:B------:R-:W-:Y:S02]  /*0200*/  @!P0 LEA R0, R5.reuse, R2, 0x2 ;  /* 0x0000000205008211 */ /* 0x040fe400078e10ff */
[----:B------:R-:W-:Y:S01]  /*0210*/  SHF.L.U32 R5, R5, 0x1, RZ ;  /* 0x0000000105057819 */ /* 0x000fe200000006ff */
[----:B------:R-:W-:Y:S04]  /*0220*/  @!P0 LDS R3, [R2] ;  /* 0x0000000002038984 */ /* 0x000fe80000000800 */
[----:B------:R-:W0:Y:S02]  /*0230*/  @!P0 LDS R0, [R0] ;  /* 0x0000000000008984 */ /* 0x000e240000000800 */
[----:B0-----:R-:W-:-:S05]  /*0240*/  @!P0 FADD R3, R0, R3 ;  /* 0x0000000300038221 */ /* 0x001fca0000000000 */
[----:B------:R1:W-:Y:S01]  /*0250*/  @!P0 STS [R2], R3 ;  /* 0x0000000302008388 */ /* 0x0003e20000000800 */
[----:B------:R-:W-:-:S13]  /*0260*/  ISETP.GT.U32.AND P0, PT, R5, R6, PT ;  /* 0x000000060500720c */ /* 0x000fda0003f04070 */
[----:B-1----:R-:W-:Y:S05]  /*0270*/  @!P0 BRA `(.L_x_5) ;  /* 0xfffffffc00d48947 */ /* 0x002fea000383ffff */
[----:B------:R-:W-:Y:S01]  /*0280*/  BAR.SYNC.DEFER_BLOCKING 0x0 ;  /* 0x0000000000007b1d */ /* 0x000fe20000010000 */
        /* <DEDUP_REMOVED lines=10> */
.L_x_6:
        /* <DEDUP_REMOVED lines=13> */
.L_x_8:


//--------------------- .nv.shared._Z18optimizedReductionPfS_j --------------------------
	.section	.nv.shared._Z18optimizedReductionPfS_j,"aw",@nobits
	.sectionflags	@""
	.align	4
.nv.shared._Z18optimizedReductionPfS_j:
	.zero		5120


//--------------------- .nv.shared.reserved.0     --------------------------
	.section	.nv.shared.reserved.0,"aw",@nobits
	.weak		__nv_reservedSMEM_offset_0_alias
	.size		__nv_reservedSMEM_offset_0_alias, 0, 64
	.other		__nv_reservedSMEM_offset_0_alias,@"STO_CUDA_RESERVED_SHARED STV_DEFAULT"
__nv_reservedSMEM_offset_0_alias:
	.zero		0
	.zero		64


//--------------------- .nv.shared._Z14naiveReductionPfS_j --------------------------
	.section	.nv.shared._Z14naiveReductionPfS_j,"aw",@nobits
	.sectionflags	@""
	.align	4
.nv.shared._Z14naiveReductionPfS_j:
	.zero		5120


//--------------------- .nv.constant0._Z18optimizedReductionPfS_j --------------------------
	.section	.nv.constant0._Z18optimizedReductionPfS_j,"a",@progbits
	.sectionflags	@""
	.align	4
.nv.constant0._Z18optimizedReductionPfS_j:
	.zero		916


//--------------------- .nv.constant0._Z14naiveReductionPfS_j --------------------------
	.section	.nv.constant0._Z14naiveReductionPfS_j,"a",@progbits
	.sectionflags	@""
	.align	4
.nv.constant0._Z14naiveReductionPfS_j:
	.zero		916


//--------------------- SYMBOLS --------------------------

	.type		.nv.reservedSmem.offset0,@object
	.size		.nv.reservedSmem.offset0,0x4
	.type		.nv.reservedSmem.cap,@object
	.size		.nv.reservedSmem.cap,0x4
